	.headerflags	@"EF_CUDA_TEXMODE_UNIFIED EF_CUDA_64BIT_ADDRESS EF_CUDA_ACCELERATORS EF_CUDA_SM90 EF_CUDA_VIRTUAL_SM(EF_CUDA_SM90)"
	.elftype	@"ET_EXEC"


//--------------------- .nv.info                  --------------------------
	.section	.nv.info,"",@"SHT_CUDA_INFO"
	.align	4


	//----- nvinfo : EIATTR_REGCOUNT
	.align		4
        /*0000*/ 	.byte	0x04, 0x2f
        /*0002*/ 	.short	(.L_3 - .L_2)
	.align		4
.L_2:
        /*0004*/ 	.word	index@(triton_poi_fused__native_batch_norm_legit_no_training_relu_7)
        /*0008*/ 	.word	0x00000010


	//----- nvinfo : EIATTR_MIN_STACK_SIZE
	.align		4
.L_3:
        /*000c*/ 	.byte	0x04, 0x12
        /*000e*/ 	.short	(.L_5 - .L_4)
	.align		4
.L_4:
        /*0010*/ 	.word	index@(triton_poi_fused__native_batch_norm_legit_no_training_relu_7)
        /*0014*/ 	.word	0x00000000


	//----- nvinfo : EIATTR_FRAME_SIZE
	.align		4
.L_5:
        /*0018*/ 	.byte	0x04, 0x11
        /*001a*/ 	.short	(.L_7 - .L_6)
	.align		4
.L_6:
        /*001c*/ 	.word	index@(triton_poi_fused__native_batch_norm_legit_no_training_relu_7)
        /*0020*/ 	.word	0x00000000


	//----- nvinfo : EIATTR_MIN_STACK_SIZE
	.align		4
.L_7:
        /*0024*/ 	.byte	0x04, 0x12
        /*0026*/ 	.short	(.L_9 - .L_8)
	.align		4
.L_8:
        /*0028*/ 	.word	index@(triton_poi_fused__native_batch_norm_legit_no_training_relu_7)
        /*002c*/ 	.word	0x00000000
.L_9:


//--------------------- .nv.info.triton_poi_fused__native_batch_norm_legit_no_training_relu_7 --------------------------
	.section	.nv.info.triton_poi_fused__native_batch_norm_legit_no_training_relu_7,"",@"SHT_CUDA_INFO"
	.sectionflags	@""
	.align	4


	//----- nvinfo : EIATTR_CUDA_API_VERSION
	.align		4
        /*0000*/ 	.byte	0x04, 0x37
        /*0002*/ 	.short	(.L_11 - .L_10)
.L_10:
        /*0004*/ 	.word	0x0000007c


	//----- nvinfo : EIATTR_KPARAM_INFO
	.align		4
.L_11:
        /*0008*/ 	.byte	0x04, 0x17
        /*000a*/ 	.short	(.L_13 - .L_12)
.L_12:
        /*000c*/ 	.word	0x00000000
        /*0010*/ 	.short	0x0006
        /*0012*/ 	.short	0x0030
        /*0014*/ 	.byte	0x00, 0xf0, 0x11, 0x00


	//----- nvinfo : EIATTR_KPARAM_INFO
	.align		4
.L_13:
        /*0018*/ 	.byte	0x04, 0x17
        /*001a*/ 	.short	(.L_15 - .L_14)
.L_14:
        /*001c*/ 	.word	0x00000000
        /*0020*/ 	.short	0x0005
        /*0022*/ 	.short	0x0028
        /*0024*/ 	.byte	0x00, 0xf4, 0x21, 0x00


	//----- nvinfo : EIATTR_KPARAM_INFO
	.align		4
.L_15:
        /*0028*/ 	.byte	0x04, 0x17
        /*002a*/ 	.short	(.L_17 - .L_16)
.L_16:
        /*002c*/ 	.word	0x00000000
        /*0030*/ 	.short	0x0004
        /*0032*/ 	.short	0x0020
        /*0034*/ 	.byte	0x00, 0xf4, 0x21, 0x00


	//----- nvinfo : EIATTR_KPARAM_INFO
	.align		4
.L_17:
        /*0038*/ 	.byte	0x04, 0x17
        /*003a*/ 	.short	(.L_19 - .L_18)
.L_18:
        /*003c*/ 	.word	0x00000000
        /*0040*/ 	.short	0x0003
        /*0042*/ 	.short	0x0018
        /*0044*/ 	.byte	0x00, 0xf4, 0x21, 0x00


	//----- nvinfo : EIATTR_KPARAM_INFO
	.align		4
.L_19:
        /*0048*/ 	.byte	0x04, 0x17
        /*004a*/ 	.short	(.L_21 - .L_20)
.L_20:
        /*004c*/ 	.word	0x00000000
        /*0050*/ 	.short	0x0002
        /*0052*/ 	.short	0x0010
        /*0054*/ 	.byte	0x00, 0xf4, 0x21, 0x00


	//----- nvinfo : EIATTR_KPARAM_INFO
	.align		4
.L_21:
        /*0058*/ 	.byte	0x04, 0x17
        /*005a*/ 	.short	(.L_23 - .L_22)
.L_22:
        /*005c*/ 	.word	0x00000000
        /*0060*/ 	.short	0x0001
        /*0062*/ 	.short	0x0008
        /*0064*/ 	.byte	0x00, 0xf4, 0x21, 0x00


	//----- nvinfo : EIATTR_KPARAM_INFO
	.align		4
.L_23:
        /*0068*/ 	.byte	0x04, 0x17
        /*006a*/ 	.short	(.L_25 - .L_24)
.L_24:
        /*006c*/ 	.word	0x00000000
        /*0070*/ 	.short	0x0000
        /*0072*/ 	.short	0x0000
        /*0074*/ 	.byte	0x00, 0xf4, 0x21, 0x00


	//----- nvinfo : EIATTR_SPARSE_MMA_MASK
	.align		4
.L_25:
        /*0078*/ 	.byte	0x03, 0x50
        /*007a*/ 	.short	0x0000


	//----- nvinfo : EIATTR_MAXREG_COUNT
	.align		4
        /*007c*/ 	.byte	0x03, 0x1b
        /*007e*/ 	.short	0x00ff


	//----- nvinfo : EIATTR_EXIT_INSTR_OFFSETS
	.align		4
        /*0080*/ 	.byte	0x04, 0x1c
        /*0082*/ 	.short	(.L_27 - .L_26)


	//   ....[0]....
.L_26:
        /*0084*/ 	.word	0x000002d0


	//----- nvinfo : EIATTR_REQNTID
	.align		4
.L_27:
        /*0088*/ 	.byte	0x04, 0x10
        /*008a*/ 	.short	(.L_29 - .L_28)
.L_28:
        /*008c*/ 	.word	0x00000080
        /*0090*/ 	.word	0x00000001
        /*0094*/ 	.word	0x00000001


	//----- nvinfo : EIATTR_CBANK_PARAM_SIZE
	.align		4
.L_29:
        /*0098*/ 	.byte	0x03, 0x19
        /*009a*/ 	.short	0x0034


	//----- nvinfo : EIATTR_PARAM_CBANK
	.align		4
        /*009c*/ 	.byte	0x04, 0x0a
        /*009e*/ 	.short	(.L_31 - .L_30)
	.align		4
.L_30:
        /*00a0*/ 	.word	index@(.nv.constant0.triton_poi_fused__native_batch_norm_legit_no_training_relu_7)
        /*00a4*/ 	.short	0x0210
        /*00a6*/ 	.short	0x0034


	//----- nvinfo : EIATTR_SW_WAR
	.align		4
.L_31:
        /*00a8*/ 	.byte	0x04, 0x36
        /*00aa*/ 	.short	(.L_33 - .L_32)
.L_32:
        /*00ac*/ 	.word	0x00000008
.L_33:


//--------------------- .nv.callgraph             --------------------------
	.section	.nv.callgraph,"",@"SHT_CUDA_CALLGRAPH"
	.align	4
	.sectionentsize	8
	.align		4
        /*0000*/ 	.word	0x00000000
	.align		4
        /*0004*/ 	.word	0xffffffff
	.align		4
        /*0008*/ 	.word	0x00000000
	.align		4
        /*000c*/ 	.word	0xfffffffe
	.align		4
        /*0010*/ 	.word	0x00000000
	.align		4
        /*0014*/ 	.word	0xfffffffd
	.align		4
        /*0018*/ 	.word	0x00000000
	.align		4
        /*001c*/ 	.word	0xfffffffc


//--------------------- .nv.constant4             --------------------------
	.section	.nv.constant4,"a",@progbits
	.align	8
	.align		8
.nv.constant4:
        /*0000*/ 	.dword	_$_str
	.align		8
        /*0008*/ 	.dword	_$_str_$_2


//--------------------- .text.triton_poi_fused__native_batch_norm_legit_no_training_relu_7 --------------------------
	.section	.text.triton_poi_fused__native_batch_norm_legit_no_training_relu_7,"ax",@progbits
	.align	128
        .global         triton_poi_fused__native_batch_norm_legit_no_training_relu_7
        .type           triton_poi_fused__native_batch_norm_legit_no_training_relu_7,@function
        .size           triton_poi_fused__native_batch_norm_legit_no_training_relu_7,(.L_x_1 - triton_poi_fused__native_batch_norm_legit_no_training_relu_7)
        .other          triton_poi_fused__native_batch_norm_legit_no_training_relu_7,@"STO_CUDA_ENTRY STV_DEFAULT"
triton_poi_fused__native_batch_norm_legit_no_training_relu_7:
.text.triton_poi_fused__native_batch_norm_legit_no_training_relu_7:
[----:B------:R-:W-:Y:S01]  /*0000*/  LDC R1, c[0x0][0x28] ;  /* 0x00000a00ff017b82 */ /* 0x000fe20000000800 */
[----:B------:R-:W1:Y:S07]  /*0010*/  S2R R0, SR_TID.X ;  /* 0x0000000000007919 */ /* 0x000e6e0000002100 */
[----:B------:R-:W2:Y:S01]  /*0020*/  LDC.64 R6, c[0x0][0x220] ;  /* 0x00008800ff067b82 */ /* 0x000ea20000000a00 */
[----:B------:R-:W-:Y:S01]  /*0030*/  ULDC.64 UR4, c[0x0][0x208] ;  /* 0x0000820000047ab9 */ /* 0x000fe20000000a00 */
[----:B------:R-:W3:Y:S06]  /*0040*/  S2R R3, SR_CTAID.X ;  /* 0x0000000000037919 */ /* 0x000eec0000002500 */
[----:B------:R-:W4:Y:S08]  /*0050*/  LDC.64 R4, c[0x0][0x218] ;  /* 0x00008600ff047b82 */ /* 0x000f300000000a00 */
[----:B------:R-:W5:Y:S08]  /*0060*/  LDC.64 R8, c[0x0][0x228] ;  /* 0x00008a00ff087b82 */ /* 0x000f700000000a00 */
[----:B------:R-:W5:Y:S01]  /*0070*/  LDC.64 R10, c[0x0][0x230] ;  /* 0x00008c00ff0a7b82 */ /* 0x000f620000000a00 */
[----:B-1----:R-:W-:-:S02]  /*0080*/  LOP3.LUT R0, R0, 0x7f, RZ, 0xc0, !PT ;  /* 0x0000007f00007812 */ /* 0x002fc400078ec0ff */
[----:B---3--:R-:W-:Y:S02]  /*0090*/  SHF.R.S32.HI R2, RZ, 0x18, R3 ;  /* 0x00000018ff027819 */ /* 0x008fe40000011403 */
[----:B------:R-:W-:Y:S02]  /*00a0*/  LEA R0, R3, R0, 0x7 ;  /* 0x0000000003007211 */ /* 0x000fe400078e38ff */
[----:B------:R-:W-:-:S04]  /*00b0*/  SGXT R3, R2, 0x1 ;  /* 0x000000010203781a */ /* 0x000fc80000000200 */
[----:B------:R-:W-:-:S04]  /*00c0*/  LEA.HI R3, R3, R0, RZ, 0x7 ;  /* 0x0000000003037211 */ /* 0x000fc800078f38ff */
[----:B------:R-:W-:-:S04]  /*00d0*/  LOP3.LUT R3, R3, 0xffffff80, RZ, 0xc0, !PT ;  /* 0xffffff8003037812 */ /* 0x000fc800078ec0ff */
[----:B------:R-:W-:Y:S02]  /*00e0*/  IADD3 R13, R0, -R3, RZ ;  /* 0x80000003000d7210 */ /* 0x000fe40007ffe0ff */
[----:B------:R-:W1:Y:S03]  /*00f0*/  LDC.64 R2, c[0x0][0x210] ;  /* 0x00008400ff027b82 */ /* 0x000e660000000a00 */
[----:B--2---:R-:W-:-:S06]  /*0100*/  IMAD.WIDE R6, R13, 0x4, R6 ;  /* 0x000000040d067825 */ /* 0x004fcc00078e0206 */
[----:B------:R-:W2:Y:S01]  /*0110*/  LDG.E.EL R6, desc[UR4][R6.64] ;  /* 0x0000000406067981 */ /* 0x000ea2000c2e1900 */
[----:B----4-:R-:W-:-:S04]  /*0120*/  IMAD.WIDE R4, R13, 0x4, R4 ;  /* 0x000000040d047825 */ /* 0x010fc800078e0204 */
[C---:B-----5:R-:W-:Y:S02]  /*0130*/  IMAD.WIDE R8, R13.reuse, 0x4, R8 ;  /* 0x000000040d087825 */ /* 0x060fe400078e0208 */
[----:B------:R3:W4:Y:S02]  /*0140*/  LDG.E.EL R5, desc[UR4][R4.64] ;  /* 0x0000000404057981 */ /* 0x000724000c2e1900 */
[----:B0-----:R-:W-:Y:S02]  /*0150*/  IMAD.WIDE R10, R13, 0x4, R10 ;  /* 0x000000040d0a7825 */ /* 0x001fe400078e020a */
[----:B------:R-:W5:Y:S02]  /*0160*/  LDG.E.EL R8, desc[UR4][R8.64] ;  /* 0x0000000408087981 */ /* 0x000f64000c2e1900 */
[C---:B-1----:R-:W-:Y:S02]  /*0170*/  IMAD.WIDE R2, R0.reuse, 0x4, R2 ;  /* 0x0000000400027825 */ /* 0x042fe400078e0202 */
[----:B------:R-:W5:Y:S04]  /*0180*/  LDG.E.EL R11, desc[UR4][R10.64] ;  /* 0x000000040a0b7981 */ /* 0x000f68000c2e1900 */
[----:B------:R0:W4:Y:S01]  /*0190*/  LDG.E R12, desc[UR4][R2.64] ;  /* 0x00000004020c7981 */ /* 0x000122000c1e1900 */
[----:B---3--:R-:W-:Y:S01]  /*01a0*/  HFMA2.MMA R4, -RZ, RZ, 1.625, 0 ;  /* 0x3e800000ff047435 */ /* 0x008fe200000001ff */
[----:B0-----:R-:W0:Y:S02]  /*01b0*/  LDC.64 R2, c[0x0][0x238] ;  /* 0x00008e00ff027b82 */ /* 0x001e240000000a00 */
[----:B0-----:R-:W-:-:S04]  /*01c0*/  IMAD.WIDE R2, R0, 0x4, R2 ;  /* 0x0000000400027825 */ /* 0x001fc800078e0202 */
[----:B--2---:R-:W-:-:S04]  /*01d0*/  FADD R6, R6, 9.9999997473787516356e-06 ;  /* 0x3727c5ac06067421 */ /* 0x004fc80000000000 */
[----:B------:R-:W0:Y:S02]  /*01e0*/  MUFU.SQRT R7, R6 ;  /* 0x0000000600077308 */ /* 0x000e240000002000 */
[C---:B0-----:R-:W-:Y:S02]  /*01f0*/  FSETP.GT.AND P0, PT, R7.reuse, 8.50705917302346158658e+37, PT ;  /* 0x7e8000000700780b */ /* 0x041fe40003f04000 */
[----:B------:R-:W-:-:S11]  /*0200*/  FSETP.GEU.AND P1, PT, R7, 1.175494350822287508e-38, PT ;  /* 0x008000000700780b */ /* 0x000fd60003f2e000 */
[----:B------:R-:W-:-:S04]  /*0210*/  @P0 FMUL R7, R7, 0.25 ;  /* 0x3e80000007070820 */ /* 0x000fc80000400000 */
[----:B------:R-:W-:-:S06]  /*0220*/  @!P1 FMUL R7, R7, 16777216 ;  /* 0x4b80000007079820 */ /* 0x000fcc0000400000 */
[----:B------:R-:W0:Y:S01]  /*0230*/  MUFU.RCP R7, R7 ;  /* 0x0000000700077308 */ /* 0x000e220000001000 */
[----:B------:R-:W-:Y:S01]  /*0240*/  FSEL R4, R4, 1, P0 ;  /* 0x3f80000004047808 */ /* 0x000fe20000000000 */
[----:B----4-:R-:W-:-:S04]  /*0250*/  FADD R5, R12, -R5 ;  /* 0x800000050c057221 */ /* 0x010fc80000000000 */
[----:B------:R-:W-:-:S04]  /*0260*/  @!P1 FMUL R4, R4, 16777216 ;  /* 0x4b80000004049820 */ /* 0x000fc80000400000 */
[----:B0-----:R-:W-:-:S04]  /*0270*/  FMUL R4, R7, R4 ;  /* 0x0000000407047220 */ /* 0x001fc80000400000 */
[----:B------:R-:W-:-:S04]  /*0280*/  FMUL R4, R5, R4 ;  /* 0x0000000405047220 */ /* 0x000fc80000400000 */
[----:B-----5:R-:W-:-:S05]  /*0290*/  FFMA R4, R8, R4, R11 ;  /* 0x0000000408047223 */ /* 0x020fca000000000b */
[----:B------:R-:W-:-:S04]  /*02a0*/  FSETP.GEU.AND P0, PT, R4, RZ, PT ;  /* 0x000000ff0400720b */ /* 0x000fc80003f0e000 */
[----:B------:R-:W-:-:S05]  /*02b0*/  FSEL R5, R4, RZ, P0 ;  /* 0x000000ff04057208 */ /* 0x000fca0000000000 */
[----:B------:R-:W-:Y:S01]  /*02c0*/  STG.E desc[UR4][R2.64], R5 ;  /* 0x0000000502007986 */ /* 0x000fe2000c101904 */
[----:B------:R-:W-:Y:S05]  /*02d0*/  EXIT ;  /* 0x000000000000794d */ /* 0x000fea0003800000 */
.L_x_0:
[----:B------:R-:W-:-:S00]  /*02e0*/  BRA `(.L_x_0) ;  /* 0xfffffffc00fc7947 */ /* 0x000fc0000383ffff */
[----:B------:R-:W-:-:S00]  /*02f0*/  NOP ;  /* 0x0000000000007918 */ /* 0x000fc00000000000 */
        /* <DEDUP_REMOVED lines=8> */
.L_x_1:


//--------------------- .nv.global.init           --------------------------
	.section	.nv.global.init,"aw",@progbits
.nv.global.init:
	.type		_$_str,@object
	.size		_$_str,(_$_str_$_2 - _$_str)
_$_str:
        /*0000*/ 	.byte	0x5f, 0x5f, 0x43, 0x55, 0x44, 0x41, 0x5f, 0x46, 0x54, 0x5a, 0x00
	.type		_$_str_$_2,@object
	.size		_$_str_$_2,(.L_1 - _$_str_$_2)
_$_str_$_2:
        /*000b*/ 	.byte	0x5f, 0x5f, 0x43, 0x55, 0x44, 0x41, 0x5f, 0x50, 0x52, 0x45, 0x43, 0x5f, 0x53, 0x51, 0x52, 0x54
        /*001b*/ 	.byte	0x00
.L_1:


//--------------------- .nv.constant0.triton_poi_fused__native_batch_norm_legit_no_training_relu_7 --------------------------
	.section	.nv.constant0.triton_poi_fused__native_batch_norm_legit_no_training_relu_7,"a",@progbits
	.sectionflags	@""
	.align	4
.nv.constant0.triton_poi_fused__native_batch_norm_legit_no_training_relu_7:
	.zero		580
